//
// Generated by NVIDIA NVVM Compiler
//
// Compiler Build ID: CL-36424714
// Cuda compilation tools, release 13.0, V13.0.88
// Based on NVVM 20.0.0
//

.version 9.0
.target sm_100
.address_size 64

	// .globl	_Z8MoreSumsPiS_S_

.visible .entry _Z8MoreSumsPiS_S_(
	.param .u64 .ptr .align 1 _Z8MoreSumsPiS_S__param_0,
	.param .u64 .ptr .align 1 _Z8MoreSumsPiS_S__param_1,
	.param .u64 .ptr .align 1 _Z8MoreSumsPiS_S__param_2
)
{
	.reg .b32 	%r<5>;
	.reg .b64 	%rd<11>;

	ld.param.u64 	%rd1, [_Z8MoreSumsPiS_S__param_0];
	ld.param.u64 	%rd2, [_Z8MoreSumsPiS_S__param_1];
	ld.param.u64 	%rd3, [_Z8MoreSumsPiS_S__param_2];
	cvta.to.global.u64 	%rd4, %rd3;
	cvta.to.global.u64 	%rd5, %rd2;
	cvta.to.global.u64 	%rd6, %rd1;
	mov.u32 	%r1, %ctaid.x;
	mul.wide.u32 	%rd7, %r1, 4;
	add.s64 	%rd8, %rd6, %rd7;
	ld.global.u32 	%r2, [%rd8];
	add.s64 	%rd9, %rd5, %rd7;
	ld.global.u32 	%r3, [%rd9];
	add.s32 	%r4, %r3, %r2;
	add.s64 	%rd10, %rd4, %rd7;
	st.global.u32 	[%rd10], %r4;
	ret;

}


// ===== COMPILED SASS (sm_100) =====

	.target	sm_100

	.elftype	@"ET_EXEC"


//--------------------- .note.nv.tkinfo           --------------------------
	.section	.note.nv.tkinfo,"",@"SHT_NOTE"
	.sectionflags	@"SHF_NOTE_NV_TKINFO"
	.tkinfo
        /*0018*/ 	.word	0x00000002
        /*0030*/ 	.string	""
        /*0030*/ 	.string	"ptxas"
        /*0030*/ 	.string	"Cuda compilation tools, release 13.0, V13.0.88"
        /*0030*/ 	.string	"Build cuda_13.0.r13.0/compiler.36424714_0"
        /*0030*/ 	.string	"-arch sm_100 -m 64 "



//--------------------- .note.nv.cuinfo           --------------------------
	.section	.note.nv.cuinfo,"",@"SHT_NOTE"
	.sectionflags	@"SHF_NOTE_NV_CUINFO"
        /*0018*/ 	.short	0x0002
        /*001a*/ 	.short	0x0064
        /*001c*/ 	.short	0x0082
	.zero		2


//--------------------- .nv.info                  --------------------------
	.section	.nv.info,"",@"SHT_CUDA_INFO"
	.align	4


	//----- nvinfo : EIATTR_REGCOUNT
	.align		4
        /*0000*/ 	.byte	0x04, 0x2f
        /*0002*/ 	.short	(.L_1 - .L_0)
	.align		4
.L_0:
        /*0004*/ 	.word	index@(_Z8MoreSumsPiS_S_)
        /*0008*/ 	.word	0x0000000c


	//----- nvinfo : EIATTR_FRAME_SIZE
	.align		4
.L_1:
        /*000c*/ 	.byte	0x04, 0x11
        /*000e*/ 	.short	(.L_3 - .L_2)
	.align		4
.L_2:
        /*0010*/ 	.word	index@(_Z8MoreSumsPiS_S_)
        /*0014*/ 	.word	0x00000000


	//----- nvinfo : EIATTR_MIN_STACK_SIZE
	.align		4
.L_3:
        /*0018*/ 	.byte	0x04, 0x12
        /*001a*/ 	.short	(.L_5 - .L_4)
	.align		4
.L_4:
        /*001c*/ 	.word	index@(_Z8MoreSumsPiS_S_)
        /*0020*/ 	.word	0x00000000
.L_5:


//--------------------- .nv.compat                --------------------------
	.section	.nv.compat,"",@"SHT_CUDA_COMPAT_INFO"
	.align	4
        /*0000*/ 	.byte	0x02, 0x09, 0x00, 0x00, 0x02, 0x02, 0x01, 0x00, 0x02, 0x05, 0x05, 0x00, 0x03, 0x07, 0x01, 0x01
        /*0010*/ 	.byte	0x02, 0x03, 0x00, 0x00, 0x02, 0x06, 0x01, 0x00, 0x04, 0x0b, 0x08, 0x00, 0x09, 0x00, 0x00, 0x00
        /*0020*/ 	.byte	0x00, 0x00, 0x00, 0x00


//--------------------- .nv.info._Z8MoreSumsPiS_S_ --------------------------
	.section	.nv.info._Z8MoreSumsPiS_S_,"",@"SHT_CUDA_INFO"
	.sectionflags	@""
	.align	4


	//----- nvinfo : EIATTR_CUDA_API_VERSION
	.align		4
        /*0000*/ 	.byte	0x04, 0x37
        /*0002*/ 	.short	(.L_7 - .L_6)
.L_6:
        /*0004*/ 	.word	0x00000082


	//----- nvinfo : EIATTR_KPARAM_INFO
	.align		4
.L_7:
        /*0008*/ 	.byte	0x04, 0x17
        /*000a*/ 	.short	(.L_9 - .L_8)
.L_8:
        /*000c*/ 	.word	0x00000000
        /*0010*/ 	.short	0x0002
        /*0012*/ 	.short	0x0010
        /*0014*/ 	.byte	0x00, 0xf5, 0x21, 0x00


	//----- nvinfo : EIATTR_KPARAM_INFO
	.align		4
.L_9:
        /*0018*/ 	.byte	0x04, 0x17
        /*001a*/ 	.short	(.L_11 - .L_10)
.L_10:
        /*001c*/ 	.word	0x00000000
        /*0020*/ 	.short	0x0001
        /*0022*/ 	.short	0x0008
        /*0024*/ 	.byte	0x00, 0xf5, 0x21, 0x00


	//----- nvinfo : EIATTR_KPARAM_INFO
	.align		4
.L_11:
        /*0028*/ 	.byte	0x04, 0x17
        /*002a*/ 	.short	(.L_13 - .L_12)
.L_12:
        /*002c*/ 	.word	0x00000000
        /*0030*/ 	.short	0x0000
        /*0032*/ 	.short	0x0000
        /*0034*/ 	.byte	0x00, 0xf5, 0x21, 0x00


	//----- nvinfo : EIATTR_SPARSE_MMA_MASK
	.align		4
.L_13:
        /*0038*/ 	.byte	0x03, 0x50
        /*003a*/ 	.short	0x0000


	//----- nvinfo : EIATTR_MAXREG_COUNT
	.align		4
        /*003c*/ 	.byte	0x03, 0x1b
        /*003e*/ 	.short	0x00ff


	//----- nvinfo : EIATTR_MERCURY_ISA_VERSION
	.align		4
        /*0040*/ 	.byte	0x03, 0x5f
        /*0042*/ 	.short	0x0101


	//----- nvinfo : EIATTR_VRC_CTA_INIT_COUNT
	.align		4
        /*0044*/ 	.byte	0x02, 0x4a
	.zero		1
	.zero		1


	//----- nvinfo : EIATTR_EXIT_INSTR_OFFSETS
	.align		4
        /*0048*/ 	.byte	0x04, 0x1c
        /*004a*/ 	.short	(.L_15 - .L_14)


	//   ....[0]....
.L_14:
        /*004c*/ 	.word	0x000000d0


	//----- nvinfo : EIATTR_CBANK_PARAM_SIZE
	.align		4
.L_15:
        /*0050*/ 	.byte	0x03, 0x19
        /*0052*/ 	.short	0x0018


	//----- nvinfo : EIATTR_PARAM_CBANK
	.align		4
        /*0054*/ 	.byte	0x04, 0x0a
        /*0056*/ 	.short	(.L_17 - .L_16)
	.align		4
.L_16:
        /*0058*/ 	.word	index@(.nv.constant0._Z8MoreSumsPiS_S_)
        /*005c*/ 	.short	0x0380
        /*005e*/ 	.short	0x0018


	//----- nvinfo : EIATTR_SW_WAR
	.align		4
.L_17:
        /*0060*/ 	.byte	0x04, 0x36
        /*0062*/ 	.short	(.L_19 - .L_18)
.L_18:
        /*0064*/ 	.word	0x00000008
.L_19:


//--------------------- .nv.callgraph             --------------------------
	.section	.nv.callgraph,"",@"SHT_CUDA_CALLGRAPH"
	.align	4
	.sectionentsize	8
	.align		4
        /*0000*/ 	.word	0x00000000
	.align		4
        /*0004*/ 	.word	0xffffffff
	.align		4
        /*0008*/ 	.word	0x00000000
	.align		4
        /*000c*/ 	.word	0xfffffffe
	.align		4
        /*0010*/ 	.word	0x00000000
	.align		4
        /*0014*/ 	.word	0xfffffffd
	.align		4
        /*0018*/ 	.word	0x00000000
	.align		4
        /*001c*/ 	.word	0xfffffffc


//--------------------- .text._Z8MoreSumsPiS_S_   --------------------------
	.section	.text._Z8MoreSumsPiS_S_,"ax",@progbits
	.align	128
        .global         _Z8MoreSumsPiS_S_
        .type           _Z8MoreSumsPiS_S_,@function
        .size           _Z8MoreSumsPiS_S_,(.L_x_1 - _Z8MoreSumsPiS_S_)
        .other          _Z8MoreSumsPiS_S_,@"STO_CUDA_ENTRY STV_DEFAULT"
_Z8MoreSumsPiS_S_:
.text._Z8MoreSumsPiS_S_:
[----:B------:R-:W-:Y:S01]  /*0000*/  LDC R1, c[0x0][0x37c] ;  /* 0x0000df00ff017b82 */ /* 0x000fe20000000800 */
[----:B------:R-:W0:Y:S07]  /*0010*/  S2R R9, SR_CTAID.X ;  /* 0x0000000000097919 */ /* 0x000e2e0000002500 */
[----:B------:R-:W0:Y:S01]  /*0020*/  LDC.64 R2, c[0x0][0x380] ;  /* 0x0000e000ff027b82 */ /* 0x000e220000000a00 */
[----:B------:R-:W1:Y:S07]  /*0030*/  LDCU.64 UR4, c[0x0][0x358] ;  /* 0x00006b00ff0477ac */ /* 0x000e6e0008000a00 */
[----:B------:R-:W2:Y:S08]  /*0040*/  LDC.64 R4, c[0x0][0x388] ;  /* 0x0000e200ff047b82 */ /* 0x000eb00000000a00 */
[----:B------:R-:W3:Y:S01]  /*0050*/  LDC.64 R6, c[0x0][0x390] ;  /* 0x0000e400ff067b82 */ /* 0x000ee20000000a00 */
[----:B0-----:R-:W-:-:S04]  /*0060*/  IMAD.WIDE.U32 R2, R9, 0x4, R2 ;  /* 0x0000000409027825 */ /* 0x001fc800078e0002 */
[C---:B--2---:R-:W-:Y:S02]  /*0070*/  IMAD.WIDE.U32 R4, R9.reuse, 0x4, R4 ;  /* 0x0000000409047825 */ /* 0x044fe400078e0004 */
[----:B-1----:R-:W2:Y:S04]  /*0080*/  LDG.E R2, desc[UR4][R2.64] ;  /* 0x0000000402027981 */ /* 0x002ea8000c1e1900 */
[----:B------:R-:W2:Y:S01]  /*0090*/  LDG.E R5, desc[UR4][R4.64] ;  /* 0x0000000404057981 */ /* 0x000ea2000c1e1900 */
[----:B---3--:R-:W-:Y:S01]  /*00a0*/  IMAD.WIDE.U32 R6, R9, 0x4, R6 ;  /* 0x0000000409067825 */ /* 0x008fe200078e0006 */
[----:B--2---:R-:W-:-:S05]  /*00b0*/  IADD3 R9, PT, PT, R2, R5, RZ ;  /* 0x0000000502097210 */ /* 0x004fca0007ffe0ff */
[----:B------:R-:W-:Y:S01]  /*00c0*/  STG.E desc[UR4][R6.64], R9 ;  /* 0x0000000906007986 */ /* 0x000fe2000c101904 */
[----:B------:R-:W-:Y:S05]  /*00d0*/  EXIT ;  /* 0x000000000000794d */ /* 0x000fea0003800000 */
.L_x_0:
[----:B------:R-:W-:-:S00]  /*00e0*/  BRA `(.L_x_0) ;  /* 0xfffffffc00fc7947 */ /* 0x000fc0000383ffff */
[----:B------:R-:W-:-:S00]  /*00f0*/  NOP ;  /* 0x0000000000007918 */ /* 0x000fc00000000000 */
        /* <DEDUP_REMOVED lines=8> */
.L_x_1:


//--------------------- .nv.shared.reserved.0     --------------------------
	.section	.nv.shared.reserved.0,"aw",@nobits
	.weak		__nv_reservedSMEM_offset_0_alias
	.size		__nv_reservedSMEM_offset_0_alias, 0, 64
	.other		__nv_reservedSMEM_offset_0_alias,@"STO_CUDA_RESERVED_SHARED STV_DEFAULT"
__nv_reservedSMEM_offset_0_alias:
	.zero		0
	.zero		64


//--------------------- .nv.constant0._Z8MoreSumsPiS_S_ --------------------------
	.section	.nv.constant0._Z8MoreSumsPiS_S_,"a",@progbits
	.sectionflags	@""
	.align	4
.nv.constant0._Z8MoreSumsPiS_S_:
	.zero		920


//--------------------- SYMBOLS --------------------------

	.type		.nv.reservedSmem.offset0,@object
	.size		.nv.reservedSmem.offset0,0x4
